//
// Generated by NVIDIA NVVM Compiler
//
// Compiler Build ID: CL-36424714
// Cuda compilation tools, release 13.0, V13.0.88
// Based on NVVM 20.0.0
//

.version 9.0
.target sm_100
.address_size 64

	// .globl	_Z6matMulPPdS0_S0_i

.visible .entry _Z6matMulPPdS0_S0_i(
	.param .u64 .ptr .align 1 _Z6matMulPPdS0_S0_i_param_0,
	.param .u64 .ptr .align 1 _Z6matMulPPdS0_S0_i_param_1,
	.param .u64 .ptr .align 1 _Z6matMulPPdS0_S0_i_param_2,
	.param .u32 _Z6matMulPPdS0_S0_i_param_3
)
{
	.reg .pred 	%p<10>;
	.reg .b32 	%r<34>;
	.reg .b64 	%rd<44>;
	.reg .b64 	%fd<111>;

	ld.param.u64 	%rd15, [_Z6matMulPPdS0_S0_i_param_0];
	ld.param.u64 	%rd16, [_Z6matMulPPdS0_S0_i_param_1];
	ld.param.u64 	%rd17, [_Z6matMulPPdS0_S0_i_param_2];
	ld.param.u32 	%r19, [_Z6matMulPPdS0_S0_i_param_3];
	mov.u32 	%r20, %tid.x;
	mov.u32 	%r21, %ctaid.x;
	mov.u32 	%r22, %ntid.x;
	mad.lo.s32 	%r1, %r21, %r22, %r20;
	mov.u32 	%r23, %tid.y;
	mov.u32 	%r24, %ctaid.y;
	mov.u32 	%r25, %ntid.y;
	mad.lo.s32 	%r26, %r24, %r25, %r23;
	max.s32 	%r27, %r1, %r26;
	setp.ge.s32 	%p1, %r27, %r19;
	@%p1 bra 	$L__BB0_14;
	cvta.to.global.u64 	%rd18, %rd15;
	cvta.to.global.u64 	%rd19, %rd16;
	mul.wide.s32 	%rd20, %r1, 8;
	add.s64 	%rd21, %rd18, %rd20;
	ld.global.u64 	%rd22, [%rd21];
	cvta.to.global.u64 	%rd1, %rd22;
	mul.wide.u32 	%rd23, %r26, 8;
	add.s64 	%rd24, %rd19, %rd23;
	ld.global.u64 	%rd25, [%rd24];
	cvta.to.global.u64 	%rd2, %rd25;
	and.b32  	%r3, %r19, 15;
	setp.lt.u32 	%p2, %r19, 16;
	mov.b32 	%r31, 0;
	@%p2 bra 	$L__BB0_4;
	and.b32  	%r31, %r19, 2147483632;
	neg.s32 	%r29, %r31;
	add.s64 	%rd41, %rd1, 64;
	add.s64 	%rd40, %rd2, 64;
$L__BB0_3:
	.pragma "nounroll";
	ld.global.f64 	%fd17, [%rd41+-64];
	ld.global.f64 	%fd18, [%rd40+-64];
	fma.rn.f64 	%fd19, %fd17, %fd18, %fd110;
	ld.global.f64 	%fd20, [%rd41+-56];
	ld.global.f64 	%fd21, [%rd40+-56];
	fma.rn.f64 	%fd22, %fd20, %fd21, %fd19;
	ld.global.f64 	%fd23, [%rd41+-48];
	ld.global.f64 	%fd24, [%rd40+-48];
	fma.rn.f64 	%fd25, %fd23, %fd24, %fd22;
	ld.global.f64 	%fd26, [%rd41+-40];
	ld.global.f64 	%fd27, [%rd40+-40];
	fma.rn.f64 	%fd28, %fd26, %fd27, %fd25;
	ld.global.f64 	%fd29, [%rd41+-32];
	ld.global.f64 	%fd30, [%rd40+-32];
	fma.rn.f64 	%fd31, %fd29, %fd30, %fd28;
	ld.global.f64 	%fd32, [%rd41+-24];
	ld.global.f64 	%fd33, [%rd40+-24];
	fma.rn.f64 	%fd34, %fd32, %fd33, %fd31;
	ld.global.f64 	%fd35, [%rd41+-16];
	ld.global.f64 	%fd36, [%rd40+-16];
	fma.rn.f64 	%fd37, %fd35, %fd36, %fd34;
	ld.global.f64 	%fd38, [%rd41+-8];
	ld.global.f64 	%fd39, [%rd40+-8];
	fma.rn.f64 	%fd40, %fd38, %fd39, %fd37;
	ld.global.f64 	%fd41, [%rd41];
	ld.global.f64 	%fd42, [%rd40];
	fma.rn.f64 	%fd43, %fd41, %fd42, %fd40;
	ld.global.f64 	%fd44, [%rd41+8];
	ld.global.f64 	%fd45, [%rd40+8];
	fma.rn.f64 	%fd46, %fd44, %fd45, %fd43;
	ld.global.f64 	%fd47, [%rd41+16];
	ld.global.f64 	%fd48, [%rd40+16];
	fma.rn.f64 	%fd49, %fd47, %fd48, %fd46;
	ld.global.f64 	%fd50, [%rd41+24];
	ld.global.f64 	%fd51, [%rd40+24];
	fma.rn.f64 	%fd52, %fd50, %fd51, %fd49;
	ld.global.f64 	%fd53, [%rd41+32];
	ld.global.f64 	%fd54, [%rd40+32];
	fma.rn.f64 	%fd55, %fd53, %fd54, %fd52;
	ld.global.f64 	%fd56, [%rd41+40];
	ld.global.f64 	%fd57, [%rd40+40];
	fma.rn.f64 	%fd58, %fd56, %fd57, %fd55;
	ld.global.f64 	%fd59, [%rd41+48];
	ld.global.f64 	%fd60, [%rd40+48];
	fma.rn.f64 	%fd61, %fd59, %fd60, %fd58;
	ld.global.f64 	%fd62, [%rd41+56];
	ld.global.f64 	%fd63, [%rd40+56];
	fma.rn.f64 	%fd110, %fd62, %fd63, %fd61;
	add.s32 	%r29, %r29, 16;
	add.s64 	%rd41, %rd41, 128;
	add.s64 	%rd40, %rd40, 128;
	setp.ne.s32 	%p3, %r29, 0;
	@%p3 bra 	$L__BB0_3;
$L__BB0_4:
	setp.eq.s32 	%p4, %r3, 0;
	@%p4 bra 	$L__BB0_13;
	and.b32  	%r9, %r19, 7;
	setp.lt.u32 	%p5, %r3, 8;
	@%p5 bra 	$L__BB0_7;
	mul.wide.u32 	%rd26, %r31, 8;
	add.s64 	%rd27, %rd1, %rd26;
	ld.global.f64 	%fd65, [%rd27];
	add.s64 	%rd28, %rd2, %rd26;
	ld.global.f64 	%fd66, [%rd28];
	fma.rn.f64 	%fd67, %fd65, %fd66, %fd110;
	ld.global.f64 	%fd68, [%rd27+8];
	ld.global.f64 	%fd69, [%rd28+8];
	fma.rn.f64 	%fd70, %fd68, %fd69, %fd67;
	ld.global.f64 	%fd71, [%rd27+16];
	ld.global.f64 	%fd72, [%rd28+16];
	fma.rn.f64 	%fd73, %fd71, %fd72, %fd70;
	ld.global.f64 	%fd74, [%rd27+24];
	ld.global.f64 	%fd75, [%rd28+24];
	fma.rn.f64 	%fd76, %fd74, %fd75, %fd73;
	ld.global.f64 	%fd77, [%rd27+32];
	ld.global.f64 	%fd78, [%rd28+32];
	fma.rn.f64 	%fd79, %fd77, %fd78, %fd76;
	ld.global.f64 	%fd80, [%rd27+40];
	ld.global.f64 	%fd81, [%rd28+40];
	fma.rn.f64 	%fd82, %fd80, %fd81, %fd79;
	ld.global.f64 	%fd83, [%rd27+48];
	ld.global.f64 	%fd84, [%rd28+48];
	fma.rn.f64 	%fd85, %fd83, %fd84, %fd82;
	ld.global.f64 	%fd86, [%rd27+56];
	ld.global.f64 	%fd87, [%rd28+56];
	fma.rn.f64 	%fd110, %fd86, %fd87, %fd85;
	add.s32 	%r31, %r31, 8;
$L__BB0_7:
	setp.eq.s32 	%p6, %r9, 0;
	@%p6 bra 	$L__BB0_13;
	and.b32  	%r12, %r19, 3;
	setp.lt.u32 	%p7, %r9, 4;
	@%p7 bra 	$L__BB0_10;
	mul.wide.u32 	%rd29, %r31, 8;
	add.s64 	%rd30, %rd1, %rd29;
	ld.global.f64 	%fd89, [%rd30];
	add.s64 	%rd31, %rd2, %rd29;
	ld.global.f64 	%fd90, [%rd31];
	fma.rn.f64 	%fd91, %fd89, %fd90, %fd110;
	ld.global.f64 	%fd92, [%rd30+8];
	ld.global.f64 	%fd93, [%rd31+8];
	fma.rn.f64 	%fd94, %fd92, %fd93, %fd91;
	ld.global.f64 	%fd95, [%rd30+16];
	ld.global.f64 	%fd96, [%rd31+16];
	fma.rn.f64 	%fd97, %fd95, %fd96, %fd94;
	ld.global.f64 	%fd98, [%rd30+24];
	ld.global.f64 	%fd99, [%rd31+24];
	fma.rn.f64 	%fd110, %fd98, %fd99, %fd97;
	add.s32 	%r31, %r31, 4;
$L__BB0_10:
	setp.eq.s32 	%p8, %r12, 0;
	@%p8 bra 	$L__BB0_13;
	mul.wide.u32 	%rd32, %r31, 8;
	add.s64 	%rd43, %rd2, %rd32;
	add.s64 	%rd42, %rd1, %rd32;
	neg.s32 	%r33, %r12;
$L__BB0_12:
	.pragma "nounroll";
	ld.global.f64 	%fd100, [%rd42];
	ld.global.f64 	%fd101, [%rd43];
	fma.rn.f64 	%fd110, %fd100, %fd101, %fd110;
	add.s64 	%rd43, %rd43, 8;
	add.s64 	%rd42, %rd42, 8;
	add.s32 	%r33, %r33, 1;
	setp.ne.s32 	%p9, %r33, 0;
	@%p9 bra 	$L__BB0_12;
$L__BB0_13:
	cvta.to.global.u64 	%rd33, %rd17;
	add.s64 	%rd35, %rd33, %rd20;
	ld.global.u64 	%rd36, [%rd35];
	cvta.to.global.u64 	%rd37, %rd36;
	add.s64 	%rd39, %rd37, %rd23;
	st.global.f64 	[%rd39], %fd110;
$L__BB0_14:
	ret;

}
	// .globl	_Z9transposePPdS0_i
.visible .entry _Z9transposePPdS0_i(
	.param .u64 .ptr .align 1 _Z9transposePPdS0_i_param_0,
	.param .u64 .ptr .align 1 _Z9transposePPdS0_i_param_1,
	.param .u32 _Z9transposePPdS0_i_param_2
)
{
	.reg .pred 	%p<2>;
	.reg .b32 	%r<13>;
	.reg .b64 	%rd<15>;
	.reg .b64 	%fd<2>;

	ld.param.u64 	%rd1, [_Z9transposePPdS0_i_param_0];
	ld.param.u64 	%rd2, [_Z9transposePPdS0_i_param_1];
	ld.param.u32 	%r3, [_Z9transposePPdS0_i_param_2];
	mov.u32 	%r5, %tid.x;
	mov.u32 	%r6, %ctaid.x;
	mov.u32 	%r7, %ntid.x;
	mad.lo.s32 	%r1, %r6, %r7, %r5;
	mov.u32 	%r8, %tid.y;
	mov.u32 	%r9, %ctaid.y;
	mov.u32 	%r10, %ntid.y;
	mad.lo.s32 	%r11, %r9, %r10, %r8;
	max.s32 	%r12, %r1, %r11;
	setp.ge.s32 	%p1, %r12, %r3;
	@%p1 bra 	$L__BB1_2;
	cvta.to.global.u64 	%rd3, %rd1;
	cvta.to.global.u64 	%rd4, %rd2;
	mul.wide.u32 	%rd5, %r11, 8;
	add.s64 	%rd6, %rd3, %rd5;
	ld.global.u64 	%rd7, [%rd6];
	cvta.to.global.u64 	%rd8, %rd7;
	mul.wide.s32 	%rd9, %r1, 8;
	add.s64 	%rd10, %rd8, %rd9;
	ld.global.f64 	%fd1, [%rd10];
	add.s64 	%rd11, %rd4, %rd9;
	ld.global.u64 	%rd12, [%rd11];
	cvta.to.global.u64 	%rd13, %rd12;
	add.s64 	%rd14, %rd13, %rd5;
	st.global.f64 	[%rd14], %fd1;
$L__BB1_2:
	ret;

}


// ===== COMPILED SASS (sm_100) =====

	.target	sm_100

	.elftype	@"ET_EXEC"


//--------------------- .note.nv.tkinfo           --------------------------
	.section	.note.nv.tkinfo,"",@"SHT_NOTE"
	.sectionflags	@"SHF_NOTE_NV_TKINFO"
	.tkinfo
        /*0018*/ 	.word	0x00000002
        /*0030*/ 	.string	""
        /*0030*/ 	.string	"ptxas"
        /*0030*/ 	.string	"Cuda compilation tools, release 13.0, V13.0.88"
        /*0030*/ 	.string	"Build cuda_13.0.r13.0/compiler.36424714_0"
        /*0030*/ 	.string	"-arch sm_100 -m 64 "



//--------------------- .note.nv.cuinfo           --------------------------
	.section	.note.nv.cuinfo,"",@"SHT_NOTE"
	.sectionflags	@"SHF_NOTE_NV_CUINFO"
        /*0018*/ 	.short	0x0002
        /*001a*/ 	.short	0x0064
        /*001c*/ 	.short	0x0082
	.zero		2


//--------------------- .nv.info                  --------------------------
	.section	.nv.info,"",@"SHT_CUDA_INFO"
	.align	4


	//----- nvinfo : EIATTR_REGCOUNT
	.align		4
        /*0000*/ 	.byte	0x04, 0x2f
        /*0002*/ 	.short	(.L_1 - .L_0)
	.align		4
.L_0:
        /*0004*/ 	.word	index@(_Z6matMulPPdS0_S0_i)
        /*0008*/ 	.word	0x00000020


	//----- nvinfo : EIATTR_FRAME_SIZE
	.align		4
.L_1:
        /*000c*/ 	.byte	0x04, 0x11
        /*000e*/ 	.short	(.L_3 - .L_2)
	.align		4
.L_2:
        /*0010*/ 	.word	index@(_Z6matMulPPdS0_S0_i)
        /*0014*/ 	.word	0x00000000


	//----- nvinfo : EIATTR_REGCOUNT
	.align		4
.L_3:
        /*0018*/ 	.byte	0x04, 0x2f
        /*001a*/ 	.short	(.L_5 - .L_4)
	.align		4
.L_4:
        /*001c*/ 	.word	index@(_Z9transposePPdS0_i)
        /*0020*/ 	.word	0x0000000c


	//----- nvinfo : EIATTR_FRAME_SIZE
	.align		4
.L_5:
        /*0024*/ 	.byte	0x04, 0x11
        /*0026*/ 	.short	(.L_7 - .L_6)
	.align		4
.L_6:
        /*0028*/ 	.word	index@(_Z9transposePPdS0_i)
        /*002c*/ 	.word	0x00000000


	//----- nvinfo : EIATTR_MIN_STACK_SIZE
	.align		4
.L_7:
        /*0030*/ 	.byte	0x04, 0x12
        /*0032*/ 	.short	(.L_9 - .L_8)
	.align		4
.L_8:
        /*0034*/ 	.word	index@(_Z9transposePPdS0_i)
        /*0038*/ 	.word	0x00000000


	//----- nvinfo : EIATTR_MIN_STACK_SIZE
	.align		4
.L_9:
        /*003c*/ 	.byte	0x04, 0x12
        /*003e*/ 	.short	(.L_11 - .L_10)
	.align		4
.L_10:
        /*0040*/ 	.word	index@(_Z6matMulPPdS0_S0_i)
        /*0044*/ 	.word	0x00000000
.L_11:


//--------------------- .nv.compat                --------------------------
	.section	.nv.compat,"",@"SHT_CUDA_COMPAT_INFO"
	.align	4
        /*0000*/ 	.byte	0x02, 0x09, 0x00, 0x00, 0x02, 0x02, 0x01, 0x00, 0x02, 0x05, 0x05, 0x00, 0x03, 0x07, 0x01, 0x01
        /*0010*/ 	.byte	0x02, 0x03, 0x00, 0x00, 0x02, 0x06, 0x01, 0x00, 0x04, 0x0b, 0x08, 0x00, 0x01, 0x00, 0x00, 0x00
        /*0020*/ 	.byte	0x00, 0x00, 0x00, 0x00


//--------------------- .nv.info._Z9transposePPdS0_i --------------------------
	.section	.nv.info._Z9transposePPdS0_i,"",@"SHT_CUDA_INFO"
	.sectionflags	@""
	.align	4


	//----- nvinfo : EIATTR_CUDA_API_VERSION
	.align		4
        /*0000*/ 	.byte	0x04, 0x37
        /*0002*/ 	.short	(.L_13 - .L_12)
.L_12:
        /*0004*/ 	.word	0x00000082


	//----- nvinfo : EIATTR_KPARAM_INFO
	.align		4
.L_13:
        /*0008*/ 	.byte	0x04, 0x17
        /*000a*/ 	.short	(.L_15 - .L_14)
.L_14:
        /*000c*/ 	.word	0x00000000
        /*0010*/ 	.short	0x0002
        /*0012*/ 	.short	0x0010
        /*0014*/ 	.byte	0x00, 0xf0, 0x11, 0x00


	//----- nvinfo : EIATTR_KPARAM_INFO
	.align		4
.L_15:
        /*0018*/ 	.byte	0x04, 0x17
        /*001a*/ 	.short	(.L_17 - .L_16)
.L_16:
        /*001c*/ 	.word	0x00000000
        /*0020*/ 	.short	0x0001
        /*0022*/ 	.short	0x0008
        /*0024*/ 	.byte	0x00, 0xf5, 0x21, 0x00


	//----- nvinfo : EIATTR_KPARAM_INFO
	.align		4
.L_17:
        /*0028*/ 	.byte	0x04, 0x17
        /*002a*/ 	.short	(.L_19 - .L_18)
.L_18:
        /*002c*/ 	.word	0x00000000
        /*0030*/ 	.short	0x0000
        /*0032*/ 	.short	0x0000
        /*0034*/ 	.byte	0x00, 0xf5, 0x21, 0x00


	//----- nvinfo : EIATTR_SPARSE_MMA_MASK
	.align		4
.L_19:
        /*0038*/ 	.byte	0x03, 0x50
        /*003a*/ 	.short	0x0000


	//----- nvinfo : EIATTR_MAXREG_COUNT
	.align		4
        /*003c*/ 	.byte	0x03, 0x1b
        /*003e*/ 	.short	0x00ff


	//----- nvinfo : EIATTR_MERCURY_ISA_VERSION
	.align		4
        /*0040*/ 	.byte	0x03, 0x5f
        /*0042*/ 	.short	0x0101


	//----- nvinfo : EIATTR_VRC_CTA_INIT_COUNT
	.align		4
        /*0044*/ 	.byte	0x02, 0x4a
	.zero		1
	.zero		1


	//----- nvinfo : EIATTR_EXIT_INSTR_OFFSETS
	.align		4
        /*0048*/ 	.byte	0x04, 0x1c
        /*004a*/ 	.short	(.L_21 - .L_20)


	//   ....[0]....
.L_20:
        /*004c*/ 	.word	0x000000c0


	//   ....[1]....
        /*0050*/ 	.word	0x00000180


	//----- nvinfo : EIATTR_CBANK_PARAM_SIZE
	.align		4
.L_21:
        /*0054*/ 	.byte	0x03, 0x19
        /*0056*/ 	.short	0x0014


	//----- nvinfo : EIATTR_PARAM_CBANK
	.align		4
        /*0058*/ 	.byte	0x04, 0x0a
        /*005a*/ 	.short	(.L_23 - .L_22)
	.align		4
.L_22:
        /*005c*/ 	.word	index@(.nv.constant0._Z9transposePPdS0_i)
        /*0060*/ 	.short	0x0380
        /*0062*/ 	.short	0x0014


	//----- nvinfo : EIATTR_SW_WAR
	.align		4
.L_23:
        /*0064*/ 	.byte	0x04, 0x36
        /*0066*/ 	.short	(.L_25 - .L_24)
.L_24:
        /*0068*/ 	.word	0x00000008
.L_25:


//--------------------- .nv.info._Z6matMulPPdS0_S0_i --------------------------
	.section	.nv.info._Z6matMulPPdS0_S0_i,"",@"SHT_CUDA_INFO"
	.sectionflags	@""
	.align	4


	//----- nvinfo : EIATTR_CUDA_API_VERSION
	.align		4
        /*0000*/ 	.byte	0x04, 0x37
        /*0002*/ 	.short	(.L_27 - .L_26)
.L_26:
        /*0004*/ 	.word	0x00000082


	//----- nvinfo : EIATTR_KPARAM_INFO
	.align		4
.L_27:
        /*0008*/ 	.byte	0x04, 0x17
        /*000a*/ 	.short	(.L_29 - .L_28)
.L_28:
        /*000c*/ 	.word	0x00000000
        /*0010*/ 	.short	0x0003
        /*0012*/ 	.short	0x0018
        /*0014*/ 	.byte	0x00, 0xf0, 0x11, 0x00


	//----- nvinfo : EIATTR_KPARAM_INFO
	.align		4
.L_29:
        /*0018*/ 	.byte	0x04, 0x17
        /*001a*/ 	.short	(.L_31 - .L_30)
.L_30:
        /*001c*/ 	.word	0x00000000
        /*0020*/ 	.short	0x0002
        /*0022*/ 	.short	0x0010
        /*0024*/ 	.byte	0x00, 0xf5, 0x21, 0x00


	//----- nvinfo : EIATTR_KPARAM_INFO
	.align		4
.L_31:
        /*0028*/ 	.byte	0x04, 0x17
        /*002a*/ 	.short	(.L_33 - .L_32)
.L_32:
        /*002c*/ 	.word	0x00000000
        /*0030*/ 	.short	0x0001
        /*0032*/ 	.short	0x0008
        /*0034*/ 	.byte	0x00, 0xf5, 0x21, 0x00


	//----- nvinfo : EIATTR_KPARAM_INFO
	.align		4
.L_33:
        /*0038*/ 	.byte	0x04, 0x17
        /*003a*/ 	.short	(.L_35 - .L_34)
.L_34:
        /*003c*/ 	.word	0x00000000
        /*0040*/ 	.short	0x0000
        /*0042*/ 	.short	0x0000
        /*0044*/ 	.byte	0x00, 0xf5, 0x21, 0x00


	//----- nvinfo : EIATTR_SPARSE_MMA_MASK
	.align		4
.L_35:
        /*0048*/ 	.byte	0x03, 0x50
        /*004a*/ 	.short	0x0000


	//----- nvinfo : EIATTR_MAXREG_COUNT
	.align		4
        /*004c*/ 	.byte	0x03, 0x1b
        /*004e*/ 	.short	0x00ff


	//----- nvinfo : EIATTR_MERCURY_ISA_VERSION
	.align		4
        /*0050*/ 	.byte	0x03, 0x5f
        /*0052*/ 	.short	0x0101


	//----- nvinfo : EIATTR_VRC_CTA_INIT_COUNT
	.align		4
        /*0054*/ 	.byte	0x02, 0x4a
	.zero		1
	.zero		1


	//----- nvinfo : EIATTR_EXIT_INSTR_OFFSETS
	.align		4
        /*0058*/ 	.byte	0x04, 0x1c
        /*005a*/ 	.short	(.L_37 - .L_36)


	//   ....[0]....
.L_36:
        /*005c*/ 	.word	0x000000c0


	//   ....[1]....
        /*0060*/ 	.word	0x00000aa0


	//----- nvinfo : EIATTR_CBANK_PARAM_SIZE
	.align		4
.L_37:
        /*0064*/ 	.byte	0x03, 0x19
        /*0066*/ 	.short	0x001c


	//----- nvinfo : EIATTR_PARAM_CBANK
	.align		4
        /*0068*/ 	.byte	0x04, 0x0a
        /*006a*/ 	.short	(.L_39 - .L_38)
	.align		4
.L_38:
        /*006c*/ 	.word	index@(.nv.constant0._Z6matMulPPdS0_S0_i)
        /*0070*/ 	.short	0x0380
        /*0072*/ 	.short	0x001c


	//----- nvinfo : EIATTR_SW_WAR
	.align		4
.L_39:
        /*0074*/ 	.byte	0x04, 0x36
        /*0076*/ 	.short	(.L_41 - .L_40)
.L_40:
        /*0078*/ 	.word	0x00000008
.L_41:


//--------------------- .nv.callgraph             --------------------------
	.section	.nv.callgraph,"",@"SHT_CUDA_CALLGRAPH"
	.align	4
	.sectionentsize	8
	.align		4
        /*0000*/ 	.word	0x00000000
	.align		4
        /*0004*/ 	.word	0xffffffff
	.align		4
        /*0008*/ 	.word	0x00000000
	.align		4
        /*000c*/ 	.word	0xfffffffe
	.align		4
        /*0010*/ 	.word	0x00000000
	.align		4
        /*0014*/ 	.word	0xfffffffd
	.align		4
        /*0018*/ 	.word	0x00000000
	.align		4
        /*001c*/ 	.word	0xfffffffc


//--------------------- .text._Z9transposePPdS0_i --------------------------
	.section	.text._Z9transposePPdS0_i,"ax",@progbits
	.align	128
        .global         _Z9transposePPdS0_i
        .type           _Z9transposePPdS0_i,@function
        .size           _Z9transposePPdS0_i,(.L_x_8 - _Z9transposePPdS0_i)
        .other          _Z9transposePPdS0_i,@"STO_CUDA_ENTRY STV_DEFAULT"
_Z9transposePPdS0_i:
.text._Z9transposePPdS0_i:
[----:B------:R-:W-:Y:S01]  /*0000*/  LDC R1, c[0x0][0x37c] ;  /* 0x0000df00ff017b82 */ /* 0x000fe20000000800 */
[----:B------:R-:W0:Y:S07]  /*0010*/  S2R R5, SR_TID.X ;  /* 0x0000000000057919 */ /* 0x000e2e0000002100 */
[----:B------:R-:W0:Y:S01]  /*0020*/  LDC R0, c[0x0][0x360] ;  /* 0x0000d800ff007b82 */ /* 0x000e220000000800 */
[----:B------:R-:W1:Y:S01]  /*0030*/  LDCU UR6, c[0x0][0x390] ;  /* 0x00007200ff0677ac */ /* 0x000e620008000800 */
[----:B------:R-:W2:Y:S06]  /*0040*/  S2R R9, SR_TID.Y ;  /* 0x0000000000097919 */ /* 0x000eac0000002200 */
[----:B------:R-:W0:Y:S08]  /*0050*/  S2UR UR4, SR_CTAID.X ;  /* 0x00000000000479c3 */ /* 0x000e300000002500 */
[----:B------:R-:W2:Y:S08]  /*0060*/  S2UR UR5, SR_CTAID.Y ;  /* 0x00000000000579c3 */ /* 0x000eb00000002600 */
[----:B------:R-:W2:Y:S01]  /*0070*/  LDC R2, c[0x0][0x364] ;  /* 0x0000d900ff027b82 */ /* 0x000ea20000000800 */
[----:B0-----:R-:W-:-:S02]  /*0080*/  IMAD R5, R0, UR4, R5 ;  /* 0x0000000400057c24 */ /* 0x001fc4000f8e0205 */
[----:B--2---:R-:W-:-:S05]  /*0090*/  IMAD R9, R2, UR5, R9 ;  /* 0x0000000502097c24 */ /* 0x004fca000f8e0209 */
[----:B------:R-:W-:-:S04]  /*00a0*/  VIMNMX R0, PT, PT, R5, R9, !PT ;  /* 0x0000000905007248 */ /* 0x000fc80007fe0100 */
[----:B-1----:R-:W-:-:S13]  /*00b0*/  ISETP.GE.AND P0, PT, R0, UR6, PT ;  /* 0x0000000600007c0c */ /* 0x002fda000bf06270 */
[----:B------:R-:W-:Y:S05]  /*00c0*/  @P0 EXIT ;  /* 0x000000000000094d */ /* 0x000fea0003800000 */
[----:B------:R-:W0:Y:S01]  /*00d0*/  LDC.64 R2, c[0x0][0x380] ;  /* 0x0000e000ff027b82 */ /* 0x000e220000000a00 */
[----:B------:R-:W1:Y:S07]  /*00e0*/  LDCU.64 UR4, c[0x0][0x358] ;  /* 0x00006b00ff0477ac */ /* 0x000e6e0008000a00 */
[----:B------:R-:W2:Y:S01]  /*00f0*/  LDC.64 R6, c[0x0][0x388] ;  /* 0x0000e200ff067b82 */ /* 0x000ea20000000a00 */
[----:B0-----:R-:W-:-:S06]  /*0100*/  IMAD.WIDE.U32 R2, R9, 0x8, R2 ;  /* 0x0000000809027825 */ /* 0x001fcc00078e0002 */
[----:B-1----:R-:W3:Y:S01]  /*0110*/  LDG.E.64 R2, desc[UR4][R2.64] ;  /* 0x0000000402027981 */ /* 0x002ee2000c1e1b00 */
[----:B--2---:R-:W-:-:S06]  /*0120*/  IMAD.WIDE R6, R5, 0x8, R6 ;  /* 0x0000000805067825 */ /* 0x004fcc00078e0206 */
[----:B------:R-:W2:Y:S01]  /*0130*/  LDG.E.64 R6, desc[UR4][R6.64] ;  /* 0x0000000406067981 */ /* 0x000ea2000c1e1b00 */
[----:B---3--:R-:W-:-:S06]  /*0140*/  IMAD.WIDE R4, R5, 0x8, R2 ;  /* 0x0000000805047825 */ /* 0x008fcc00078e0202 */
[----:B------:R-:W3:Y:S01]  /*0150*/  LDG.E.64 R4, desc[UR4][R4.64] ;  /* 0x0000000404047981 */ /* 0x000ee2000c1e1b00 */
[----:B--2---:R-:W-:-:S05]  /*0160*/  IMAD.WIDE.U32 R8, R9, 0x8, R6 ;  /* 0x0000000809087825 */ /* 0x004fca00078e0006 */
[----:B---3--:R-:W-:Y:S01]  /*0170*/  STG.E.64 desc[UR4][R8.64], R4 ;  /* 0x0000000408007986 */ /* 0x008fe2000c101b04 */
[----:B------:R-:W-:Y:S05]  /*0180*/  EXIT ;  /* 0x000000000000794d */ /* 0x000fea0003800000 */
.L_x_0:
[----:B------:R-:W-:-:S00]  /*0190*/  BRA `(.L_x_0) ;  /* 0xfffffffc00fc7947 */ /* 0x000fc0000383ffff */
[----:B------:R-:W-:-:S00]  /*01a0*/  NOP ;  /* 0x0000000000007918 */ /* 0x000fc00000000000 */
        /* <DEDUP_REMOVED lines=13> */
.L_x_8:


//--------------------- .text._Z6matMulPPdS0_S0_i --------------------------
	.section	.text._Z6matMulPPdS0_S0_i,"ax",@progbits
	.align	128
        .global         _Z6matMulPPdS0_S0_i
        .type           _Z6matMulPPdS0_S0_i,@function
        .size           _Z6matMulPPdS0_S0_i,(.L_x_9 - _Z6matMulPPdS0_S0_i)
        .other          _Z6matMulPPdS0_S0_i,@"STO_CUDA_ENTRY STV_DEFAULT"
_Z6matMulPPdS0_S0_i:
.text._Z6matMulPPdS0_S0_i:
        /* <DEDUP_REMOVED lines=16> */
[----:B0-----:R-:W-:-:S06]  /*0100*/  IMAD.WIDE R2, R0, 0x8, R2 ;  /* 0x0000000800027825 */ /* 0x001fcc00078e0202 */
[----:B-1----:R-:W5:Y:S01]  /*0110*/  LDG.E.64 R2, desc[UR8][R2.64] ;  /* 0x0000000802027981 */ /* 0x002f62000c1e1b00 */
[----:B--2---:R-:W-:-:S06]  /*0120*/  IMAD.WIDE.U32 R4, R19, 0x8, R4 ;  /* 0x0000000813047825 */ /* 0x004fcc00078e0004 */
[----:B------:R-:W5:Y:S01]  /*0130*/  LDG.E.64 R4, desc[UR8][R4.64] ;  /* 0x0000000804047981 */ /* 0x000f62000c1e1b00 */
[----:B------:R-:W-:Y:S01]  /*0140*/  UISETP.GE.U32.AND UP0, UPT, UR7, 0x10, UPT ;  /* 0x000000100700788c */ /* 0x000fe2000bf06070 */
[----:B------:R-:W-:Y:S01]  /*0150*/  HFMA2 R21, -RZ, RZ, 0, 0 ;  /* 0x00000000ff157431 */ /* 0x000fe200000001ff */
[----:B------:R-:W-:-:S07]  /*0160*/  ULOP3.LUT UR4, UR7, 0xf, URZ, 0xc0, !UPT ;  /* 0x0000000f07047892 */ /* 0x000fce000f8ec0ff */
[----:B------:R-:W-:Y:S05]  /*0170*/  BRA.U !UP0, `(.L_x_1) ;  /* 0x0000000508087547 */ /* 0x000fea000b800000 */
[----:B------:R-:W-:Y:S01]  /*0180*/  ULOP3.LUT UR5, UR7, 0x7ffffff0, URZ, 0xc0, !UPT ;  /* 0x7ffffff007057892 */ /* 0x000fe2000f8ec0ff */
[----:B-----5:R-:W-:Y:S02]  /*0190*/  IADD3 R14, P0, PT, R2, 0x40, RZ ;  /* 0x00000040020e7810 */ /* 0x020fe40007f1e0ff */
[----:B------:R-:W-:Y:S01]  /*01a0*/  IADD3 R12, P1, PT, R4, 0x40, RZ ;  /* 0x00000040040c7810 */ /* 0x000fe20007f3e0ff */
[----:B------:R-:W-:Y:S02]  /*01b0*/  UIADD3 UR6, UPT, UPT, -UR5, URZ, URZ ;  /* 0x000000ff05067290 */ /* 0x000fe4000fffe1ff */
[----:B------:R-:W-:Y:S01]  /*01c0*/  IMAD.X R15, RZ, RZ, R3, P0 ;  /* 0x000000ffff0f7224 */ /* 0x000fe200000e0603 */
[----:B------:R-:W-:Y:S01]  /*01d0*/  IADD3.X R13, PT, PT, RZ, R5, RZ, P1, !PT ;  /* 0x00000005ff0d7210 */ /* 0x000fe20000ffe4ff */
[----:B------:R-:W-:-:S08]  /*01e0*/  IMAD.U32 R21, RZ, RZ, UR5 ;  /* 0x00000005ff157e24 */ /* 0x000fd0000f8e00ff */
.L_x_2:
[----:B------:R-:W-:Y:S01]  /*01f0*/  MOV R8, R14 ;  /* 0x0000000e00087202 */ /* 0x000fe20000000f00 */
[----:B------:R-:W-:Y:S01]  /*0200*/  IMAD.MOV.U32 R9, RZ, RZ, R15 ;  /* 0x000000ffff097224 */ /* 0x000fe200078e000f */
[----:B------:R-:W-:Y:S01]  /*0210*/  MOV R6, R12 ;  /* 0x0000000c00067202 */ /* 0x000fe20000000f00 */
[----:B------:R-:W-:-:S03]  /*0220*/  IMAD.MOV.U32 R7, RZ, RZ, R13 ;  /* 0x000000ffff077224 */ /* 0x000fc600078e000d */
[----:B------:R-:W2:Y:S04]  /*0230*/  LDG.E.64 R22, desc[UR8][R8.64+-0x40] ;  /* 0xffffc00808167981 */ /* 0x000ea8000c1e1b00 */
[----:B------:R-:W2:Y:S04]  /*0240*/  LDG.E.64 R24, desc[UR8][R6.64+-0x40] ;  /* 0xffffc00806187981 */ /* 0x000ea8000c1e1b00 */
[----:B------:R-:W3:Y:S04]  /*0250*/  LDG.E.64 R12, desc[UR8][R8.64+-0x38] ;  /* 0xffffc808080c7981 */ /* 0x000ee8000c1e1b00 */
[----:B------:R-:W3:Y:S04]  /*0260*/  LDG.E.64 R26, desc[UR8][R6.64+-0x38] ;  /* 0xffffc808061a7981 */ /* 0x000ee8000c1e1b00 */
[----:B------:R-:W4:Y:S04]  /*0270*/  LDG.E.64 R14, desc[UR8][R8.64+-0x30] ;  /* 0xffffd008080e7981 */ /* 0x000f28000c1e1b00 */
[----:B------:R-:W4:Y:S01]  /*0280*/  LDG.E.64 R16, desc[UR8][R6.64+-0x30] ;  /* 0xffffd00806107981 */ /* 0x000f22000c1e1b00 */
[----:B--2---:R-:W-:-:S03]  /*0290*/  DFMA R10, R22, R24, R10 ;  /* 0x00000018160a722b */ /* 0x004fc6000000000a */
[----:B------:R-:W2:Y:S04]  /*02a0*/  LDG.E.64 R22, desc[UR8][R8.64+-0x28] ;  /* 0xffffd80808167981 */ /* 0x000ea8000c1e1b00 */
[----:B------:R-:W2:Y:S01]  /*02b0*/  LDG.E.64 R24, desc[UR8][R6.64+-0x28] ;  /* 0xffffd80806187981 */ /* 0x000ea2000c1e1b00 */
[----:B---3--:R-:W-:-:S03]  /*02c0*/  DFMA R26, R12, R26, R10 ;  /* 0x0000001a0c1a722b */ /* 0x008fc6000000000a */
[----:B------:R-:W3:Y:S04]  /*02d0*/  LDG.E.64 R10, desc[UR8][R8.64+-0x20] ;  /* 0xffffe008080a7981 */ /* 0x000ee8000c1e1b00 */
[----:B------:R-:W3:Y:S01]  /*02e0*/  LDG.E.64 R12, desc[UR8][R6.64+-0x20] ;  /* 0xffffe008060c7981 */ /* 0x000ee2000c1e1b00 */
[----:B----4-:R-:W-:-:S03]  /*02f0*/  DFMA R26, R14, R16, R26 ;  /* 0x000000100e1a722b */ /* 0x010fc6000000001a */
        /* <DEDUP_REMOVED lines=32> */
[----:B------:R-:W-:Y:S01]  /*0500*/  UIADD3 UR6, UPT, UPT, UR6, 0x10, URZ ;  /* 0x0000001006067890 */ /* 0x000fe2000fffe0ff */
[----:B---3--:R-:W-:Y:S01]  /*0510*/  DFMA R10, R10, R12, R26 ;  /* 0x0000000c0a0a722b */ /* 0x008fe2000000001a */
[----:B------:R-:W-:Y:S02]  /*0520*/  IADD3 R12, P1, PT, R6, 0x80, RZ ;  /* 0x00000080060c7810 */ /* 0x000fe40007f3e0ff */
[----:B------:R-:W-:-:S03]  /*0530*/  UISETP.NE.AND UP0, UPT, UR6, URZ, UPT ;  /* 0x000000ff0600728c */ /* 0x000fc6000bf05270 */
[----:B------:R-:W-:Y:S02]  /*0540*/  IMAD.X R13, RZ, RZ, R7, P1 ;  /* 0x000000ffff0d7224 */ /* 0x000fe400008e0607 */
[----:B----4-:R-:W-:Y:S01]  /*0550*/  DFMA R10, R14, R16, R10 ;  /* 0x000000100e0a722b */ /* 0x010fe2000000000a */
[----:B------:R-:W-:-:S04]  /*0560*/  IADD3 R14, P0, PT, R8, 0x80, RZ ;  /* 0x00000080080e7810 */ /* 0x000fc80007f1e0ff */
[----:B------:R-:W-:-:S03]  /*0570*/  IADD3.X R15, PT, PT, RZ, R9, RZ, P0, !PT ;  /* 0x00000009ff0f7210 */ /* 0x000fc600007fe4ff */
[----:B--2---:R-:W-:Y:S01]  /*0580*/  DFMA R10, R24, R22, R10 ;  /* 0x00000016180a722b */ /* 0x004fe2000000000a */
[----:B------:R-:W-:Y:S10]  /*0590*/  BRA.U UP0, `(.L_x_2) ;  /* 0xfffffffd00147547 */ /* 0x000ff4000b83ffff */
.L_x_1:
[----:B------:R-:W-:-:S09]  /*05a0*/  UISETP.NE.AND UP0, UPT, UR4, URZ, UPT ;  /* 0x000000ff0400728c */ /* 0x000fd2000bf05270 */
[----:B------:R-:W-:Y:S05]  /*05b0*/  BRA.U !UP0, `(.L_x_3) ;  /* 0x0000000508247547 */ /* 0x000fea000b800000 */
[----:B------:R-:W-:Y:S02]  /*05c0*/  UISETP.GE.U32.AND UP0, UPT, UR4, 0x8, UPT ;  /* 0x000000080400788c */ /* 0x000fe4000bf06070 */
[----:B------:R-:W-:-:S04]  /*05d0*/  ULOP3.LUT UR5, UR7, 0x7, URZ, 0xc0, !UPT ;  /* 0x0000000707057892 */ /* 0x000fc8000f8ec0ff */
[----:B------:R-:W-:-:S03]  /*05e0*/  UISETP.NE.AND UP1, UPT, UR5, URZ, UPT ;  /* 0x000000ff0500728c */ /* 0x000fc6000bf25270 */
[----:B------:R-:W-:Y:S08]  /*05f0*/  BRA.U !UP0, `(.L_x_4) ;  /* 0x00000001086c7547 */ /* 0x000ff0000b800000 */
[----:B-----5:R-:W-:-:S04]  /*0600*/  IMAD.WIDE.U32 R8, R21, 0x8, R2 ;  /* 0x0000000815087825 */ /* 0x020fc800078e0002 */
[----:B------:R-:W-:Y:S01]  /*0610*/  IMAD.WIDE.U32 R6, R21, 0x8, R4 ;  /* 0x0000000815067825 */ /* 0x000fe200078e0004 */
[----:B------:R-:W2:Y:S04]  /*0620*/  LDG.E.64 R22, desc[UR8][R8.64] ;  /* 0x0000000808167981 */ /* 0x000ea8000c1e1b00 */
[----:B------:R-:W2:Y:S04]  /*0630*/  LDG.E.64 R24, desc[UR8][R6.64] ;  /* 0x0000000806187981 */ /* 0x000ea8000c1e1b00 */
[----:B------:R-:W3:Y:S04]  /*0640*/  LDG.E.64 R14, desc[UR8][R8.64+0x8] ;  /* 0x00000808080e7981 */ /* 0x000ee8000c1e1b00 */
[----:B------:R-:W3:Y:S04]  /*0650*/  LDG.E.64 R16, desc[UR8][R6.64+0x8] ;  /* 0x0000080806107981 */ /* 0x000ee8000c1e1b00 */
[----:B------:R-:W4:Y:S04]  /*0660*/  LDG.E.64 R12, desc[UR8][R8.64+0x10] ;  /* 0x00001008080c7981 */ /* 0x000f28000c1e1b00 */
        /* <DEDUP_REMOVED lines=13> */
[----:B------:R-:W2:Y:S04]  /*0740*/  LDG.E.64 R26, desc[UR8][R6.64+0x30] ;  /* 0x00003008061a7981 */ /* 0x000ea8000c1e1b00 */
[----:B------:R-:W2:Y:S01]  /*0750*/  LDG.E.64 R6, desc[UR8][R6.64+0x38] ;  /* 0x0000380806067981 */ /* 0x000ea2000c1e1b00 */
[----:B---3--:R-:W-:-:S08]  /*0760*/  DFMA R14, R14, R16, R22 ;  /* 0x000000100e0e722b */ /* 0x008fd00000000016 */
[----:B----4-:R-:W-:Y:S01]  /*0770*/  DFMA R10, R10, R12, R14 ;  /* 0x0000000c0a0a722b */ /* 0x010fe2000000000e */
[----:B------:R-:W-:-:S07]  /*0780*/  IADD3 R21, PT, PT, R21, 0x8, RZ ;  /* 0x0000000815157810 */ /* 0x000fce0007ffe0ff */
[----:B--2---:R-:W-:-:S08]  /*0790*/  DFMA R10, R24, R26, R10 ;  /* 0x0000001a180a722b */ /* 0x004fd0000000000a */
[----:B------:R-:W-:-:S11]  /*07a0*/  DFMA R10, R28, R6, R10 ;  /* 0x000000061c0a722b */ /* 0x000fd6000000000a */
.L_x_4:
[----:B------:R-:W-:Y:S05]  /*07b0*/  BRA.U !UP1, `(.L_x_3) ;  /* 0x0000000109a47547 */ /* 0x000fea000b800000 */
[----:B------:R-:W-:Y:S02]  /*07c0*/  UISETP.GE.U32.AND UP0, UPT, UR5, 0x4, UPT ;  /* 0x000000040500788c */ /* 0x000fe4000bf06070 */
[----:B------:R-:W-:-:S04]  /*07d0*/  ULOP3.LUT UR4, UR7, 0x3, URZ, 0xc0, !UPT ;  /* 0x0000000307047892 */ /* 0x000fc8000f8ec0ff */
[----:B------:R-:W-:-:S03]  /*07e0*/  UISETP.NE.AND UP1, UPT, UR4, URZ, UPT ;  /* 0x000000ff0400728c */ /* 0x000fc6000bf25270 */
[----:B------:R-:W-:Y:S08]  /*07f0*/  BRA.U !UP0, `(.L_x_5) ;  /* 0x00000001083c7547 */ /* 0x000ff0000b800000 */
[----:B-----5:R-:W-:-:S04]  /*0800*/  IMAD.WIDE.U32 R6, R21, 0x8, R2 ;  /* 0x0000000815067825 */ /* 0x020fc800078e0002 */
[C---:B------:R-:W-:Y:S01]  /*0810*/  IMAD.WIDE.U32 R26, R21.reuse, 0x8, R4 ;  /* 0x00000008151a7825 */ /* 0x040fe200078e0004 */
[----:B------:R-:W2:Y:S04]  /*0820*/  LDG.E.64 R22, desc[UR8][R6.64] ;  /* 0x0000000806167981 */ /* 0x000ea8000c1e1b00 */
[----:B------:R-:W2:Y:S04]  /*0830*/  LDG.E.64 R24, desc[UR8][R26.64] ;  /* 0x000000081a187981 */ /* 0x000ea8000c1e1b00 */
[----:B------:R-:W3:Y:S04]  /*0840*/  LDG.E.64 R14, desc[UR8][R6.64+0x8] ;  /* 0x00000808060e7981 */ /* 0x000ee8000c1e1b00 */
[----:B------:R-:W3:Y:S04]  /*0850*/  LDG.E.64 R16, desc[UR8][R26.64+0x8] ;  /* 0x000008081a107981 */ /* 0x000ee8000c1e1b00 */
[----:B------:R-:W4:Y:S04]  /*0860*/  LDG.E.64 R8, desc[UR8][R6.64+0x10] ;  /* 0x0000100806087981 */ /* 0x000f28000c1e1b00 */
[----:B------:R-:W4:Y:S04]  /*0870*/  LDG.E.64 R12, desc[UR8][R26.64+0x10] ;  /* 0x000010081a0c7981 */ /* 0x000f28000c1e1b00 */
[----:B------:R-:W4:Y:S04]  /*0880*/  LDG.E.64 R28, desc[UR8][R26.64+0x18] ;  /* 0x000018081a1c7981 */ /* 0x000f28000c1e1b00 */
[----:B------:R-:W4:Y:S01]  /*0890*/  LDG.E.64 R6, desc[UR8][R6.64+0x18] ;  /* 0x0000180806067981 */ /* 0x000f22000c1e1b00 */
[----:B------:R-:W-:Y:S01]  /*08a0*/  VIADD R21, R21, 0x4 ;  /* 0x0000000415157836 */ /* 0x000fe20000000000 */
[----:B--2---:R-:W-:-:S08]  /*08b0*/  DFMA R22, R22, R24, R10 ;  /* 0x000000181616722b */ /* 0x004fd0000000000a */
[----:B---3--:R-:W-:-:S08]  /*08c0*/  DFMA R14, R14, R16, R22 ;  /* 0x000000100e0e722b */ /* 0x008fd00000000016 */
[----:B----4-:R-:W-:-:S08]  /*08d0*/  DFMA R8, R8, R12, R14 ;  /* 0x0000000c0808722b */ /* 0x010fd0000000000e */
[----:B------:R-:W-:-:S11]  /*08e0*/  DFMA R10, R6, R28, R8 ;  /* 0x0000001c060a722b */ /* 0x000fd60000000008 */
.L_x_5:
[----:B------:R-:W-:Y:S05]  /*08f0*/  BRA.U !UP1, `(.L_x_3) ;  /* 0x0000000109547547 */ /* 0x000fea000b800000 */
[----:B-----5:R-:W-:Y:S01]  /*0900*/  IMAD.WIDE.U32 R4, R21, 0x8, R4 ;  /* 0x0000000815047825 */ /* 0x020fe200078e0004 */
[----:B------:R-:W-:-:S03]  /*0910*/  UIADD3 UR4, UPT, UPT, -UR4, URZ, URZ ;  /* 0x000000ff04047290 */ /* 0x000fc6000fffe1ff */
[----:B------:R-:W-:Y:S01]  /*0920*/  IMAD.WIDE.U32 R2, R21, 0x8, R2 ;  /* 0x0000000815027825 */ /* 0x000fe200078e0002 */
[----:B------:R-:W-:-:S03]  /*0930*/  MOV R8, R4 ;  /* 0x0000000400087202 */ /* 0x000fc60000000f00 */
[----:B------:R-:W-:Y:S01]  /*0940*/  IMAD.MOV.U32 R9, RZ, RZ, R5 ;  /* 0x000000ffff097224 */ /* 0x000fe200078e0005 */
[----:B------:R-:W-:Y:S02]  /*0950*/  MOV R6, R2 ;  /* 0x0000000200067202 */ /* 0x000fe40000000f00 */
[----:B------:R-:W-:-:S07]  /*0960*/  MOV R7, R3 ;  /* 0x0000000300077202 */ /* 0x000fce0000000f00 */
.L_x_6:
[----:B------:R-:W-:Y:S01]  /*0970*/  IMAD.MOV.U32 R2, RZ, RZ, R6 ;  /* 0x000000ffff027224 */ /* 0x000fe200078e0006 */
[----:B------:R-:W-:Y:S01]  /*0980*/  MOV R3, R7 ;  /* 0x0000000700037202 */ /* 0x000fe20000000f00 */
[----:B------:R-:W-:Y:S01]  /*0990*/  IMAD.MOV.U32 R5, RZ, RZ, R9 ;  /* 0x000000ffff057224 */ /* 0x000fe200078e0009 */
[----:B------:R-:W-:-:S04]  /*09a0*/  MOV R4, R8 ;  /* 0x0000000800047202 */ /* 0x000fc80000000f00 */
[----:B------:R-:W2:Y:S04]  /*09b0*/  LDG.E.64 R2, desc[UR8][R2.64] ;  /* 0x0000000802027981 */ /* 0x000ea8000c1e1b00 */
[----:B------:R-:W2:Y:S01]  /*09c0*/  LDG.E.64 R4, desc[UR8][R4.64] ;  /* 0x0000000804047981 */ /* 0x000ea2000c1e1b00 */
[----:B------:R-:W-:Y:S01]  /*09d0*/  UIADD3 UR4, UPT, UPT, UR4, 0x1, URZ ;  /* 0x0000000104047890 */ /* 0x000fe2000fffe0ff */
[----:B------:R-:W-:Y:S02]  /*09e0*/  IADD3 R8, P0, PT, R8, 0x8, RZ ;  /* 0x0000000808087810 */ /* 0x000fe40007f1e0ff */
[----:B------:R-:W-:Y:S01]  /*09f0*/  IADD3 R6, P1, PT, R6, 0x8, RZ ;  /* 0x0000000806067810 */ /* 0x000fe20007f3e0ff */
[----:B------:R-:W-:Y:S01]  /*0a00*/  UISETP.NE.AND UP0, UPT, UR4, URZ, UPT ;  /* 0x000000ff0400728c */ /* 0x000fe2000bf05270 */
[----:B------:R-:W-:-:S02]  /*0a10*/  IADD3.X R9, PT, PT, RZ, R9, RZ, P0, !PT ;  /* 0x00000009ff097210 */ /* 0x000fc400007fe4ff */
[----:B------:R-:W-:Y:S01]  /*0a20*/  IADD3.X R7, PT, PT, RZ, R7, RZ, P1, !PT ;  /* 0x00000007ff077210 */ /* 0x000fe20000ffe4ff */
[----:B--2---:R-:W-:-:S05]  /*0a30*/  DFMA R10, R2, R4, R10 ;  /* 0x00000004020a722b */ /* 0x004fca000000000a */
[----:B------:R-:W-:Y:S06]  /*0a40*/  BRA.U UP0, `(.L_x_6) ;  /* 0xfffffffd00c87547 */ /* 0x000fec000b83ffff */
.L_x_3:
[----:B-----5:R-:W0:Y:S02]  /*0a50*/  LDC.64 R2, c[0x0][0x390] ;  /* 0x0000e400ff027b82 */ /* 0x020e240000000a00 */
[----:B0-----:R-:W-:-:S06]  /*0a60*/  IMAD.WIDE R2, R0, 0x8, R2 ;  /* 0x0000000800027825 */ /* 0x001fcc00078e0202 */
[----:B------:R-:W2:Y:S02]  /*0a70*/  LDG.E.64 R2, desc[UR8][R2.64] ;  /* 0x0000000802027981 */ /* 0x000ea4000c1e1b00 */
[----:B--2---:R-:W-:-:S05]  /*0a80*/  IMAD.WIDE.U32 R4, R19, 0x8, R2 ;  /* 0x0000000813047825 */ /* 0x004fca00078e0002 */
[----:B------:R-:W-:Y:S01]  /*0a90*/  STG.E.64 desc[UR8][R4.64], R10 ;  /* 0x0000000a04007986 */ /* 0x000fe2000c101b08 */
[----:B------:R-:W-:Y:S05]  /*0aa0*/  EXIT ;  /* 0x000000000000794d */ /* 0x000fea0003800000 */
.L_x_7:
        /* <DEDUP_REMOVED lines=13> */
.L_x_9:


//--------------------- .nv.shared.reserved.0     --------------------------
	.section	.nv.shared.reserved.0,"aw",@nobits
	.weak		__nv_reservedSMEM_offset_0_alias
	.size		__nv_reservedSMEM_offset_0_alias, 0, 64
	.other		__nv_reservedSMEM_offset_0_alias,@"STO_CUDA_RESERVED_SHARED STV_DEFAULT"
__nv_reservedSMEM_offset_0_alias:
	.zero		0
	.zero		64


//--------------------- .nv.constant0._Z9transposePPdS0_i --------------------------
	.section	.nv.constant0._Z9transposePPdS0_i,"a",@progbits
	.sectionflags	@""
	.align	4
.nv.constant0._Z9transposePPdS0_i:
	.zero		916


//--------------------- .nv.constant0._Z6matMulPPdS0_S0_i --------------------------
	.section	.nv.constant0._Z6matMulPPdS0_S0_i,"a",@progbits
	.sectionflags	@""
	.align	4
.nv.constant0._Z6matMulPPdS0_S0_i:
	.zero		924


//--------------------- SYMBOLS --------------------------

	.type		.nv.reservedSmem.offset0,@object
	.size		.nv.reservedSmem.offset0,0x4
